//
// Generated by NVIDIA NVVM Compiler
//
// Compiler Build ID: CL-36424714
// Cuda compilation tools, release 13.0, V13.0.88
// Based on NVVM 20.0.0
//

.version 9.0
.target sm_100
.address_size 64

	// .globl	_Z4fdtdPdS_S_S_S_id

.visible .entry _Z4fdtdPdS_S_S_S_id(
	.param .u64 .ptr .align 1 _Z4fdtdPdS_S_S_S_id_param_0,
	.param .u64 .ptr .align 1 _Z4fdtdPdS_S_S_S_id_param_1,
	.param .u64 .ptr .align 1 _Z4fdtdPdS_S_S_S_id_param_2,
	.param .u64 .ptr .align 1 _Z4fdtdPdS_S_S_S_id_param_3,
	.param .u64 .ptr .align 1 _Z4fdtdPdS_S_S_S_id_param_4,
	.param .u32 _Z4fdtdPdS_S_S_S_id_param_5,
	.param .f64 _Z4fdtdPdS_S_S_S_id_param_6
)
{
	.reg .pred 	%p<3>;
	.reg .b32 	%r<5>;
	.reg .b64 	%rd<23>;
	.reg .b64 	%fd<21>;

	ld.param.u64 	%rd6, [_Z4fdtdPdS_S_S_S_id_param_0];
	ld.param.u64 	%rd7, [_Z4fdtdPdS_S_S_S_id_param_1];
	ld.param.u64 	%rd3, [_Z4fdtdPdS_S_S_S_id_param_2];
	ld.param.u64 	%rd4, [_Z4fdtdPdS_S_S_S_id_param_3];
	ld.param.u64 	%rd5, [_Z4fdtdPdS_S_S_S_id_param_4];
	ld.param.u32 	%r2, [_Z4fdtdPdS_S_S_S_id_param_5];
	ld.param.f64 	%fd1, [_Z4fdtdPdS_S_S_S_id_param_6];
	cvta.to.global.u64 	%rd1, %rd7;
	cvta.to.global.u64 	%rd2, %rd6;
	mov.u32 	%r1, %tid.x;
	setp.eq.s32 	%p1, %r1, 0;
	@%p1 bra 	$L__BB0_2;
	cvta.to.global.u64 	%rd8, %rd4;
	cvta.to.global.u64 	%rd9, %rd5;
	mul.wide.u32 	%rd10, %r1, 8;
	add.s64 	%rd11, %rd8, %rd10;
	ld.global.f64 	%fd2, [%rd11];
	add.s64 	%rd12, %rd2, %rd10;
	ld.global.f64 	%fd3, [%rd12];
	add.s64 	%rd13, %rd9, %rd10;
	ld.global.f64 	%fd4, [%rd13];
	add.s32 	%r3, %r1, -1;
	mul.wide.u32 	%rd14, %r3, 8;
	add.s64 	%rd15, %rd1, %rd14;
	ld.global.f64 	%fd5, [%rd15];
	add.s64 	%rd16, %rd1, %rd10;
	ld.global.f64 	%fd6, [%rd16];
	sub.f64 	%fd7, %fd5, %fd6;
	mul.f64 	%fd8, %fd4, %fd7;
	fma.rn.f64 	%fd9, %fd2, %fd3, %fd8;
	st.global.f64 	[%rd12], %fd9;
$L__BB0_2:
	cvta.to.global.u64 	%rd17, %rd3;
	ld.global.f64 	%fd10, [%rd2+40];
	add.f64 	%fd11, %fd1, %fd10;
	st.global.f64 	[%rd2+40], %fd11;
	ld.global.f64 	%fd12, [%rd17];
	st.global.f64 	[%rd2], %fd12;
	ld.global.f64 	%fd13, [%rd2+8];
	st.global.f64 	[%rd17], %fd13;
	ld.global.f64 	%fd14, [%rd17+8];
	add.s32 	%r4, %r2, -1;
	mul.wide.s32 	%rd18, %r2, 8;
	add.s64 	%rd19, %rd2, %rd18;
	st.global.f64 	[%rd19+-8], %fd14;
	ld.global.f64 	%fd15, [%rd19+-16];
	st.global.f64 	[%rd17+8], %fd15;
	setp.ge.s32 	%p2, %r1, %r4;
	@%p2 bra 	$L__BB0_4;
	mul.wide.u32 	%rd20, %r1, 8;
	add.s64 	%rd21, %rd1, %rd20;
	ld.global.f64 	%fd16, [%rd21];
	add.s64 	%rd22, %rd2, %rd20;
	ld.global.f64 	%fd17, [%rd22];
	ld.global.f64 	%fd18, [%rd22+8];
	sub.f64 	%fd19, %fd17, %fd18;
	fma.rn.f64 	%fd20, %fd19, 0d3FE0000000000000, %fd16;
	st.global.f64 	[%rd21], %fd20;
$L__BB0_4:
	ret;

}


// ===== COMPILED SASS (sm_100) =====

	.target	sm_100

	.elftype	@"ET_EXEC"


//--------------------- .note.nv.tkinfo           --------------------------
	.section	.note.nv.tkinfo,"",@"SHT_NOTE"
	.sectionflags	@"SHF_NOTE_NV_TKINFO"
	.tkinfo
        /*0018*/ 	.word	0x00000002
        /*0030*/ 	.string	""
        /*0030*/ 	.string	"ptxas"
        /*0030*/ 	.string	"Cuda compilation tools, release 13.0, V13.0.88"
        /*0030*/ 	.string	"Build cuda_13.0.r13.0/compiler.36424714_0"
        /*0030*/ 	.string	"-arch sm_100 -m 64 "



//--------------------- .note.nv.cuinfo           --------------------------
	.section	.note.nv.cuinfo,"",@"SHT_NOTE"
	.sectionflags	@"SHF_NOTE_NV_CUINFO"
        /*0018*/ 	.short	0x0002
        /*001a*/ 	.short	0x0064
        /*001c*/ 	.short	0x0082
	.zero		2


//--------------------- .nv.info                  --------------------------
	.section	.nv.info,"",@"SHT_CUDA_INFO"
	.align	4


	//----- nvinfo : EIATTR_REGCOUNT
	.align		4
        /*0000*/ 	.byte	0x04, 0x2f
        /*0002*/ 	.short	(.L_1 - .L_0)
	.align		4
.L_0:
        /*0004*/ 	.word	index@(_Z4fdtdPdS_S_S_S_id)
        /*0008*/ 	.word	0x00000018


	//----- nvinfo : EIATTR_FRAME_SIZE
	.align		4
.L_1:
        /*000c*/ 	.byte	0x04, 0x11
        /*000e*/ 	.short	(.L_3 - .L_2)
	.align		4
.L_2:
        /*0010*/ 	.word	index@(_Z4fdtdPdS_S_S_S_id)
        /*0014*/ 	.word	0x00000000


	//----- nvinfo : EIATTR_MIN_STACK_SIZE
	.align		4
.L_3:
        /*0018*/ 	.byte	0x04, 0x12
        /*001a*/ 	.short	(.L_5 - .L_4)
	.align		4
.L_4:
        /*001c*/ 	.word	index@(_Z4fdtdPdS_S_S_S_id)
        /*0020*/ 	.word	0x00000000
.L_5:


//--------------------- .nv.compat                --------------------------
	.section	.nv.compat,"",@"SHT_CUDA_COMPAT_INFO"
	.align	4
        /*0000*/ 	.byte	0x02, 0x09, 0x00, 0x00, 0x02, 0x02, 0x01, 0x00, 0x02, 0x05, 0x05, 0x00, 0x03, 0x07, 0x01, 0x01
        /*0010*/ 	.byte	0x02, 0x03, 0x00, 0x00, 0x02, 0x06, 0x01, 0x00, 0x04, 0x0b, 0x08, 0x00, 0x01, 0x00, 0x00, 0x00
        /*0020*/ 	.byte	0x00, 0x00, 0x00, 0x00


//--------------------- .nv.info._Z4fdtdPdS_S_S_S_id --------------------------
	.section	.nv.info._Z4fdtdPdS_S_S_S_id,"",@"SHT_CUDA_INFO"
	.sectionflags	@""
	.align	4


	//----- nvinfo : EIATTR_CUDA_API_VERSION
	.align		4
        /*0000*/ 	.byte	0x04, 0x37
        /*0002*/ 	.short	(.L_7 - .L_6)
.L_6:
        /*0004*/ 	.word	0x00000082


	//----- nvinfo : EIATTR_KPARAM_INFO
	.align		4
.L_7:
        /*0008*/ 	.byte	0x04, 0x17
        /*000a*/ 	.short	(.L_9 - .L_8)
.L_8:
        /*000c*/ 	.word	0x00000000
        /*0010*/ 	.short	0x0006
        /*0012*/ 	.short	0x0030
        /*0014*/ 	.byte	0x00, 0xf0, 0x21, 0x00


	//----- nvinfo : EIATTR_KPARAM_INFO
	.align		4
.L_9:
        /*0018*/ 	.byte	0x04, 0x17
        /*001a*/ 	.short	(.L_11 - .L_10)
.L_10:
        /*001c*/ 	.word	0x00000000
        /*0020*/ 	.short	0x0005
        /*0022*/ 	.short	0x0028
        /*0024*/ 	.byte	0x00, 0xf0, 0x11, 0x00


	//----- nvinfo : EIATTR_KPARAM_INFO
	.align		4
.L_11:
        /*0028*/ 	.byte	0x04, 0x17
        /*002a*/ 	.short	(.L_13 - .L_12)
.L_12:
        /*002c*/ 	.word	0x00000000
        /*0030*/ 	.short	0x0004
        /*0032*/ 	.short	0x0020
        /*0034*/ 	.byte	0x00, 0xf5, 0x21, 0x00


	//----- nvinfo : EIATTR_KPARAM_INFO
	.align		4
.L_13:
        /*0038*/ 	.byte	0x04, 0x17
        /*003a*/ 	.short	(.L_15 - .L_14)
.L_14:
        /*003c*/ 	.word	0x00000000
        /*0040*/ 	.short	0x0003
        /*0042*/ 	.short	0x0018
        /*0044*/ 	.byte	0x00, 0xf5, 0x21, 0x00


	//----- nvinfo : EIATTR_KPARAM_INFO
	.align		4
.L_15:
        /*0048*/ 	.byte	0x04, 0x17
        /*004a*/ 	.short	(.L_17 - .L_16)
.L_16:
        /*004c*/ 	.word	0x00000000
        /*0050*/ 	.short	0x0002
        /*0052*/ 	.short	0x0010
        /*0054*/ 	.byte	0x00, 0xf5, 0x21, 0x00


	//----- nvinfo : EIATTR_KPARAM_INFO
	.align		4
.L_17:
        /*0058*/ 	.byte	0x04, 0x17
        /*005a*/ 	.short	(.L_19 - .L_18)
.L_18:
        /*005c*/ 	.word	0x00000000
        /*0060*/ 	.short	0x0001
        /*0062*/ 	.short	0x0008
        /*0064*/ 	.byte	0x00, 0xf5, 0x21, 0x00


	//----- nvinfo : EIATTR_KPARAM_INFO
	.align		4
.L_19:
        /*0068*/ 	.byte	0x04, 0x17
        /*006a*/ 	.short	(.L_21 - .L_20)
.L_20:
        /*006c*/ 	.word	0x00000000
        /*0070*/ 	.short	0x0000
        /*0072*/ 	.short	0x0000
        /*0074*/ 	.byte	0x00, 0xf5, 0x21, 0x00


	//----- nvinfo : EIATTR_SPARSE_MMA_MASK
	.align		4
.L_21:
        /*0078*/ 	.byte	0x03, 0x50
        /*007a*/ 	.short	0x0000


	//----- nvinfo : EIATTR_MAXREG_COUNT
	.align		4
        /*007c*/ 	.byte	0x03, 0x1b
        /*007e*/ 	.short	0x00ff


	//----- nvinfo : EIATTR_MERCURY_ISA_VERSION
	.align		4
        /*0080*/ 	.byte	0x03, 0x5f
        /*0082*/ 	.short	0x0101


	//----- nvinfo : EIATTR_VRC_CTA_INIT_COUNT
	.align		4
        /*0084*/ 	.byte	0x02, 0x4a
	.zero		1
	.zero		1


	//----- nvinfo : EIATTR_EXIT_INSTR_OFFSETS
	.align		4
        /*0088*/ 	.byte	0x04, 0x1c
        /*008a*/ 	.short	(.L_23 - .L_22)


	//   ....[0]....
.L_22:
        /*008c*/ 	.word	0x000002a0


	//   ....[1]....
        /*0090*/ 	.word	0x00000340


	//----- nvinfo : EIATTR_CBANK_PARAM_SIZE
	.align		4
.L_23:
        /*0094*/ 	.byte	0x03, 0x19
        /*0096*/ 	.short	0x0038


	//----- nvinfo : EIATTR_PARAM_CBANK
	.align		4
        /*0098*/ 	.byte	0x04, 0x0a
        /*009a*/ 	.short	(.L_25 - .L_24)
	.align		4
.L_24:
        /*009c*/ 	.word	index@(.nv.constant0._Z4fdtdPdS_S_S_S_id)
        /*00a0*/ 	.short	0x0380
        /*00a2*/ 	.short	0x0038


	//----- nvinfo : EIATTR_SW_WAR
	.align		4
.L_25:
        /*00a4*/ 	.byte	0x04, 0x36
        /*00a6*/ 	.short	(.L_27 - .L_26)
.L_26:
        /*00a8*/ 	.word	0x00000008
.L_27:


//--------------------- .nv.callgraph             --------------------------
	.section	.nv.callgraph,"",@"SHT_CUDA_CALLGRAPH"
	.align	4
	.sectionentsize	8
	.align		4
        /*0000*/ 	.word	0x00000000
	.align		4
        /*0004*/ 	.word	0xffffffff
	.align		4
        /*0008*/ 	.word	0x00000000
	.align		4
        /*000c*/ 	.word	0xfffffffe
	.align		4
        /*0010*/ 	.word	0x00000000
	.align		4
        /*0014*/ 	.word	0xfffffffd
	.align		4
        /*0018*/ 	.word	0x00000000
	.align		4
        /*001c*/ 	.word	0xfffffffc


//--------------------- .text._Z4fdtdPdS_S_S_S_id --------------------------
	.section	.text._Z4fdtdPdS_S_S_S_id,"ax",@progbits
	.align	128
        .global         _Z4fdtdPdS_S_S_S_id
        .type           _Z4fdtdPdS_S_S_S_id,@function
        .size           _Z4fdtdPdS_S_S_S_id,(.L_x_1 - _Z4fdtdPdS_S_S_S_id)
        .other          _Z4fdtdPdS_S_S_S_id,@"STO_CUDA_ENTRY STV_DEFAULT"
_Z4fdtdPdS_S_S_S_id:
.text._Z4fdtdPdS_S_S_S_id:
[----:B------:R-:W-:Y:S01]  /*0000*/  LDC R1, c[0x0][0x37c] ;  /* 0x0000df00ff017b82 */ /* 0x000fe20000000800 */
[----:B------:R-:W0:Y:S07]  /*0010*/  S2R R0, SR_TID.X ;  /* 0x0000000000007919 */ /* 0x000e2e0000002100 */
[----:B------:R-:W1:Y:S01]  /*0020*/  LDC.64 R12, c[0x0][0x388] ;  /* 0x0000e200ff0c7b82 */ /* 0x000e620000000a00 */
[----:B------:R-:W2:Y:S01]  /*0030*/  LDCU.64 UR4, c[0x0][0x358] ;  /* 0x00006b00ff0477ac */ /* 0x000ea20008000a00 */
[----:B------:R-:W3:Y:S06]  /*0040*/  LDCU.64 UR6, c[0x0][0x3b0] ;  /* 0x00007600ff0677ac */ /* 0x000eec0008000a00 */
[----:B------:R-:W4:Y:S08]  /*0050*/  LDC.64 R6, c[0x0][0x380] ;  /* 0x0000e000ff067b82 */ /* 0x000f300000000a00 */
[----:B------:R-:W5:Y:S08]  /*0060*/  LDC R21, c[0x0][0x3a8] ;  /* 0x0000ea00ff157b82 */ /* 0x000f700000000800 */
[----:B------:R-:W5:Y:S01]  /*0070*/  LDC.64 R18, c[0x0][0x380] ;  /* 0x0000e000ff127b82 */ /* 0x000f620000000a00 */
[----:B0-----:R-:W-:-:S13]  /*0080*/  ISETP.NE.AND P0, PT, R0, RZ, PT ;  /* 0x000000ff0000720c */ /* 0x001fda0003f05270 */
[----:B------:R-:W0:Y:S01]  /*0090*/  @P0 LDC.64 R10, c[0x0][0x3a0] ;  /* 0x0000e800ff0a0b82 */ /* 0x000e220000000a00 */
[C---:B------:R-:W-:Y:S01]  /*00a0*/  @P0 IADD3 R3, PT, PT, R0.reuse, -0x1, RZ ;  /* 0xffffffff00030810 */ /* 0x040fe20007ffe0ff */
[----:B-1----:R-:W-:-:S04]  /*00b0*/  @P0 IMAD.WIDE.U32 R14, R0, 0x8, R12 ;  /* 0x00000008000e0825 */ /* 0x002fc800078e000c */
[----:B------:R-:W-:Y:S02]  /*00c0*/  @P0 IMAD.WIDE.U32 R12, R3, 0x8, R12 ;  /* 0x00000008030c0825 */ /* 0x000fe400078e000c */
[----:B------:R-:W1:Y:S01]  /*00d0*/  @P0 LDC.64 R4, c[0x0][0x398] ;  /* 0x0000e600ff040b82 */ /* 0x000e620000000a00 */
[----:B--2---:R-:W2:Y:S04]  /*00e0*/  @P0 LDG.E.64 R14, desc[UR4][R14.64] ;  /* 0x000000040e0e0981 */ /* 0x004ea8000c1e1b00 */
[----:B------:R-:W2:Y:S01]  /*00f0*/  @P0 LDG.E.64 R12, desc[UR4][R12.64] ;  /* 0x000000040c0c0981 */ /* 0x000ea2000c1e1b00 */
[----:B----4-:R-:W-:-:S05]  /*0100*/  @P0 IMAD.WIDE.U32 R6, R0, 0x8, R6 ;  /* 0x0000000800060825 */ /* 0x010fca00078e0006 */
[----:B------:R-:W4:Y:S01]  /*0110*/  @P0 LDG.E.64 R8, desc[UR4][R6.64] ;  /* 0x0000000406080981 */ /* 0x000f22000c1e1b00 */
[----:B0-----:R-:W-:-:S06]  /*0120*/  @P0 IMAD.WIDE.U32 R10, R0, 0x8, R10 ;  /* 0x00000008000a0825 */ /* 0x001fcc00078e000a */
[----:B------:R-:W3:Y:S01]  /*0130*/  @P0 LDG.E.64 R10, desc[UR4][R10.64] ;  /* 0x000000040a0a0981 */ /* 0x000ee2000c1e1b00 */
[----:B-1----:R-:W-:-:S06]  /*0140*/  @P0 IMAD.WIDE.U32 R4, R0, 0x8, R4 ;  /* 0x0000000800040825 */ /* 0x002fcc00078e0004 */
[----:B------:R-:W4:Y:S01]  /*0150*/  @P0 LDG.E.64 R4, desc[UR4][R4.64] ;  /* 0x0000000404040981 */ /* 0x000f22000c1e1b00 */
[----:B------:R-:W0:Y:S01]  /*0160*/  LDC.64 R2, c[0x0][0x380] ;  /* 0x0000e000ff027b82 */ /* 0x000e220000000a00 */
[----:B--2---:R-:W-:-:S08]  /*0170*/  @P0 DADD R16, R12, -R14 ;  /* 0x000000000c100229 */ /* 0x004fd0000000080e */
[----:B---3--:R-:W-:-:S08]  /*0180*/  @P0 DMUL R16, R10, R16 ;  /* 0x000000100a100228 */ /* 0x008fd00000000000 */
[----:B----4-:R-:W-:-:S07]  /*0190*/  @P0 DFMA R8, R4, R8, R16 ;  /* 0x000000080408022b */ /* 0x010fce0000000010 */
[----:B------:R1:W-:Y:S04]  /*01a0*/  @P0 STG.E.64 desc[UR4][R6.64], R8 ;  /* 0x0000000806000986 */ /* 0x0003e8000c101b04 */
[----:B0-----:R-:W2:Y:S01]  /*01b0*/  LDG.E.64 R12, desc[UR4][R2.64+0x28] ;  /* 0x00002804020c7981 */ /* 0x001ea2000c1e1b00 */
[----:B------:R-:W0:Y:S03]  /*01c0*/  LDC.64 R10, c[0x0][0x390] ;  /* 0x0000e400ff0a7b82 */ /* 0x000e260000000a00 */
[----:B------:R-:W3:Y:S01]  /*01d0*/  LDG.E.64 R14, desc[UR4][R2.64+0x8] ;  /* 0x00000804020e7981 */ /* 0x000ee2000c1e1b00 */
[----:B--2---:R-:W-:-:S07]  /*01e0*/  DADD R12, R12, UR6 ;  /* 0x000000060c0c7e29 */ /* 0x004fce0008000000 */
[----:B------:R2:W-:Y:S04]  /*01f0*/  STG.E.64 desc[UR4][R2.64+0x28], R12 ;  /* 0x0000280c02007986 */ /* 0x0005e8000c101b04 */
[----:B0-----:R-:W4:Y:S01]  /*0200*/  LDG.E.64 R4, desc[UR4][R10.64] ;  /* 0x000000040a047981 */ /* 0x001f22000c1e1b00 */
[C---:B-----5:R-:W-:Y:S01]  /*0210*/  IMAD.WIDE R16, R21.reuse, 0x8, R18 ;  /* 0x0000000815107825 */ /* 0x060fe200078e0212 */
[----:B------:R-:W-:-:S04]  /*0220*/  IADD3 R21, PT, PT, R21, -0x1, RZ ;  /* 0xffffffff15157810 */ /* 0x000fc80007ffe0ff */
[----:B------:R-:W-:Y:S01]  /*0230*/  ISETP.GE.AND P0, PT, R0, R21, PT ;  /* 0x000000150000720c */ /* 0x000fe20003f06270 */
[----:B----4-:R2:W-:Y:S04]  /*0240*/  STG.E.64 desc[UR4][R2.64], R4 ;  /* 0x0000000402007986 */ /* 0x0105e8000c101b04 */
[----:B---3--:R2:W-:Y:S04]  /*0250*/  STG.E.64 desc[UR4][R10.64], R14 ;  /* 0x0000000e0a007986 */ /* 0x0085e8000c101b04 */
[----:B-1----:R-:W3:Y:S04]  /*0260*/  LDG.E.64 R6, desc[UR4][R10.64+0x8] ;  /* 0x000008040a067981 */ /* 0x002ee8000c1e1b00 */
[----:B------:R-:W4:Y:S04]  /*0270*/  LDG.E.64 R8, desc[UR4][R16.64+-0x10] ;  /* 0xfffff00410087981 */ /* 0x000f28000c1e1b00 */
[----:B---3--:R2:W-:Y:S04]  /*0280*/  STG.E.64 desc[UR4][R16.64+-0x8], R6 ;  /* 0xfffff80610007986 */ /* 0x0085e8000c101b04 */
[----:B----4-:R2:W-:Y:S01]  /*0290*/  STG.E.64 desc[UR4][R10.64+0x8], R8 ;  /* 0x000008080a007986 */ /* 0x0105e2000c101b04 */
[----:B------:R-:W-:Y:S05]  /*02a0*/  @P0 EXIT ;  /* 0x000000000000094d */ /* 0x000fea0003800000 */
[----:B--2---:R-:W0:Y:S01]  /*02b0*/  LDC.64 R2, c[0x0][0x388] ;  /* 0x0000e200ff027b82 */ /* 0x004e220000000a00 */
[----:B------:R-:W-:-:S05]  /*02c0*/  IMAD.WIDE.U32 R18, R0, 0x8, R18 ;  /* 0x0000000800127825 */ /* 0x000fca00078e0012 */
[----:B------:R-:W2:Y:S04]  /*02d0*/  LDG.E.64 R4, desc[UR4][R18.64] ;  /* 0x0000000412047981 */ /* 0x000ea8000c1e1b00 */
[----:B------:R-:W2:Y:S01]  /*02e0*/  LDG.E.64 R6, desc[UR4][R18.64+0x8] ;  /* 0x0000080412067981 */ /* 0x000ea2000c1e1b00 */
[----:B0-----:R-:W-:-:S05]  /*02f0*/  IMAD.WIDE.U32 R8, R0, 0x8, R2 ;  /* 0x0000000800087825 */ /* 0x001fca00078e0002 */
[----:B------:R-:W3:Y:S01]  /*0300*/  LDG.E.64 R2, desc[UR4][R8.64] ;  /* 0x0000000408027981 */ /* 0x000ee2000c1e1b00 */
[----:B--2---:R-:W-:-:S08]  /*0310*/  DADD R4, R4, -R6 ;  /* 0x0000000004047229 */ /* 0x004fd00000000806 */
[----:B---3--:R-:W-:-:S07]  /*0320*/  DFMA R2, R4, 0.5, R2 ;  /* 0x3fe000000402782b */ /* 0x008fce0000000002 */
[----:B------:R-:W-:Y:S01]  /*0330*/  STG.E.64 desc[UR4][R8.64], R2 ;  /* 0x0000000208007986 */ /* 0x000fe2000c101b04 */
[----:B------:R-:W-:Y:S05]  /*0340*/  EXIT ;  /* 0x000000000000794d */ /* 0x000fea0003800000 */
.L_x_0:
[----:B------:R-:W-:-:S00]  /*0350*/  BRA `(.L_x_0) ;  /* 0xfffffffc00fc7947 */ /* 0x000fc0000383ffff */
[----:B------:R-:W-:-:S00]  /*0360*/  NOP ;  /* 0x0000000000007918 */ /* 0x000fc00000000000 */
        /* <DEDUP_REMOVED lines=9> */
.L_x_1:


//--------------------- .nv.shared.reserved.0     --------------------------
	.section	.nv.shared.reserved.0,"aw",@nobits
	.weak		__nv_reservedSMEM_offset_0_alias
	.size		__nv_reservedSMEM_offset_0_alias, 0, 64
	.other		__nv_reservedSMEM_offset_0_alias,@"STO_CUDA_RESERVED_SHARED STV_DEFAULT"
__nv_reservedSMEM_offset_0_alias:
	.zero		0
	.zero		64


//--------------------- .nv.constant0._Z4fdtdPdS_S_S_S_id --------------------------
	.section	.nv.constant0._Z4fdtdPdS_S_S_S_id,"a",@progbits
	.sectionflags	@""
	.align	4
.nv.constant0._Z4fdtdPdS_S_S_S_id:
	.zero		952


//--------------------- SYMBOLS --------------------------

	.type		.nv.reservedSmem.offset0,@object
	.size		.nv.reservedSmem.offset0,0x4
